//
// Generated by NVIDIA NVVM Compiler
//
// Compiler Build ID: CL-36424714
// Cuda compilation tools, release 13.0, V13.0.88
// Based on NVVM 20.0.0
//

.version 9.0
.target sm_100
.address_size 64

	// .globl	_Z7reduce0PiS_
.extern .shared .align 16 .b8 sdata[];

.visible .entry _Z7reduce0PiS_(
	.param .u64 .ptr .align 1 _Z7reduce0PiS__param_0,
	.param .u64 .ptr .align 1 _Z7reduce0PiS__param_1
)
{
	.reg .pred 	%p<5>;
	.reg .b32 	%r<21>;
	.reg .b64 	%rd<9>;

	ld.param.u64 	%rd2, [_Z7reduce0PiS__param_0];
	ld.param.u64 	%rd1, [_Z7reduce0PiS__param_1];
	cvta.to.global.u64 	%rd3, %rd2;
	mov.u32 	%r1, %tid.x;
	mov.u32 	%r2, %ctaid.x;
	mov.u32 	%r3, %ntid.x;
	mad.lo.s32 	%r7, %r2, %r3, %r1;
	mul.wide.u32 	%rd4, %r7, 4;
	add.s64 	%rd5, %rd3, %rd4;
	ld.global.u32 	%r8, [%rd5];
	shl.b32 	%r9, %r1, 2;
	mov.u32 	%r10, sdata;
	add.s32 	%r4, %r10, %r9;
	st.shared.u32 	[%r4], %r8;
	bar.sync 	0;
	setp.lt.u32 	%p1, %r3, 2;
	@%p1 bra 	$L__BB0_5;
	mov.b32 	%r20, 1;
$L__BB0_2:
	shl.b32 	%r6, %r20, 1;
	add.s32 	%r12, %r6, -1;
	and.b32  	%r13, %r12, %r1;
	setp.ne.s32 	%p2, %r13, 0;
	@%p2 bra 	$L__BB0_4;
	shl.b32 	%r14, %r20, 2;
	add.s32 	%r15, %r4, %r14;
	ld.shared.u32 	%r16, [%r15];
	ld.shared.u32 	%r17, [%r4];
	add.s32 	%r18, %r17, %r16;
	st.shared.u32 	[%r4], %r18;
$L__BB0_4:
	bar.sync 	0;
	setp.lt.u32 	%p3, %r6, %r3;
	mov.u32 	%r20, %r6;
	@%p3 bra 	$L__BB0_2;
$L__BB0_5:
	setp.ne.s32 	%p4, %r1, 0;
	@%p4 bra 	$L__BB0_7;
	ld.shared.u32 	%r19, [sdata];
	cvta.to.global.u64 	%rd6, %rd1;
	mul.wide.u32 	%rd7, %r2, 4;
	add.s64 	%rd8, %rd6, %rd7;
	st.global.u32 	[%rd8], %r19;
$L__BB0_7:
	ret;

}


// ===== COMPILED SASS (sm_100) =====

	.target	sm_100

	.elftype	@"ET_EXEC"


//--------------------- .note.nv.tkinfo           --------------------------
	.section	.note.nv.tkinfo,"",@"SHT_NOTE"
	.sectionflags	@"SHF_NOTE_NV_TKINFO"
	.tkinfo
        /*0018*/ 	.word	0x00000002
        /*0030*/ 	.string	""
        /*0030*/ 	.string	"ptxas"
        /*0030*/ 	.string	"Cuda compilation tools, release 13.0, V13.0.88"
        /*0030*/ 	.string	"Build cuda_13.0.r13.0/compiler.36424714_0"
        /*0030*/ 	.string	"-arch sm_100 -m 64 "



//--------------------- .note.nv.cuinfo           --------------------------
	.section	.note.nv.cuinfo,"",@"SHT_NOTE"
	.sectionflags	@"SHF_NOTE_NV_CUINFO"
        /*0018*/ 	.short	0x0002
        /*001a*/ 	.short	0x0064
        /*001c*/ 	.short	0x0082
	.zero		2


//--------------------- .nv.info                  --------------------------
	.section	.nv.info,"",@"SHT_CUDA_INFO"
	.align	4


	//----- nvinfo : EIATTR_REGCOUNT
	.align		4
        /*0000*/ 	.byte	0x04, 0x2f
        /*0002*/ 	.short	(.L_1 - .L_0)
	.align		4
.L_0:
        /*0004*/ 	.word	index@(_Z7reduce0PiS_)
        /*0008*/ 	.word	0x0000000b


	//----- nvinfo : EIATTR_FRAME_SIZE
	.align		4
.L_1:
        /*000c*/ 	.byte	0x04, 0x11
        /*000e*/ 	.short	(.L_3 - .L_2)
	.align		4
.L_2:
        /*0010*/ 	.word	index@(_Z7reduce0PiS_)
        /*0014*/ 	.word	0x00000000


	//----- nvinfo : EIATTR_MIN_STACK_SIZE
	.align		4
.L_3:
        /*0018*/ 	.byte	0x04, 0x12
        /*001a*/ 	.short	(.L_5 - .L_4)
	.align		4
.L_4:
        /*001c*/ 	.word	index@(_Z7reduce0PiS_)
        /*0020*/ 	.word	0x00000000
.L_5:


//--------------------- .nv.compat                --------------------------
	.section	.nv.compat,"",@"SHT_CUDA_COMPAT_INFO"
	.align	4
        /*0000*/ 	.byte	0x02, 0x09, 0x00, 0x00, 0x02, 0x02, 0x01, 0x00, 0x02, 0x05, 0x05, 0x00, 0x03, 0x07, 0x01, 0x01
        /*0010*/ 	.byte	0x02, 0x03, 0x00, 0x00, 0x02, 0x06, 0x01, 0x00, 0x04, 0x0b, 0x08, 0x00, 0x09, 0x00, 0x00, 0x00
        /*0020*/ 	.byte	0x00, 0x00, 0x00, 0x00


//--------------------- .nv.info._Z7reduce0PiS_   --------------------------
	.section	.nv.info._Z7reduce0PiS_,"",@"SHT_CUDA_INFO"
	.sectionflags	@""
	.align	4


	//----- nvinfo : EIATTR_CUDA_API_VERSION
	.align		4
        /*0000*/ 	.byte	0x04, 0x37
        /*0002*/ 	.short	(.L_7 - .L_6)
.L_6:
        /*0004*/ 	.word	0x00000082


	//----- nvinfo : EIATTR_KPARAM_INFO
	.align		4
.L_7:
        /*0008*/ 	.byte	0x04, 0x17
        /*000a*/ 	.short	(.L_9 - .L_8)
.L_8:
        /*000c*/ 	.word	0x00000000
        /*0010*/ 	.short	0x0001
        /*0012*/ 	.short	0x0008
        /*0014*/ 	.byte	0x00, 0xf5, 0x21, 0x00


	//----- nvinfo : EIATTR_KPARAM_INFO
	.align		4
.L_9:
        /*0018*/ 	.byte	0x04, 0x17
        /*001a*/ 	.short	(.L_11 - .L_10)
.L_10:
        /*001c*/ 	.word	0x00000000
        /*0020*/ 	.short	0x0000
        /*0022*/ 	.short	0x0000
        /*0024*/ 	.byte	0x00, 0xf5, 0x21, 0x00


	//----- nvinfo : EIATTR_SPARSE_MMA_MASK
	.align		4
.L_11:
        /*0028*/ 	.byte	0x03, 0x50
        /*002a*/ 	.short	0x0000


	//----- nvinfo : EIATTR_MAXREG_COUNT
	.align		4
        /*002c*/ 	.byte	0x03, 0x1b
        /*002e*/ 	.short	0x00ff


	//----- nvinfo : EIATTR_NUM_BARRIERS
	.align		4
        /*0030*/ 	.byte	0x02, 0x4c
        /*0032*/ 	.byte	0x01
	.zero		1


	//----- nvinfo : EIATTR_MERCURY_ISA_VERSION
	.align		4
        /*0034*/ 	.byte	0x03, 0x5f
        /*0036*/ 	.short	0x0101


	//----- nvinfo : EIATTR_VRC_CTA_INIT_COUNT
	.align		4
        /*0038*/ 	.byte	0x02, 0x4a
	.zero		1
	.zero		1


	//----- nvinfo : EIATTR_EXIT_INSTR_OFFSETS
	.align		4
        /*003c*/ 	.byte	0x04, 0x1c
        /*003e*/ 	.short	(.L_13 - .L_12)


	//   ....[0]....
.L_12:
        /*0040*/ 	.word	0x000001f0


	//   ....[1]....
        /*0044*/ 	.word	0x00000270


	//----- nvinfo : EIATTR_CBANK_PARAM_SIZE
	.align		4
.L_13:
        /*0048*/ 	.byte	0x03, 0x19
        /*004a*/ 	.short	0x0010


	//----- nvinfo : EIATTR_PARAM_CBANK
	.align		4
        /*004c*/ 	.byte	0x04, 0x0a
        /*004e*/ 	.short	(.L_15 - .L_14)
	.align		4
.L_14:
        /*0050*/ 	.word	index@(.nv.constant0._Z7reduce0PiS_)
        /*0054*/ 	.short	0x0380
        /*0056*/ 	.short	0x0010


	//----- nvinfo : EIATTR_SW_WAR
	.align		4
.L_15:
        /*0058*/ 	.byte	0x04, 0x36
        /*005a*/ 	.short	(.L_17 - .L_16)
.L_16:
        /*005c*/ 	.word	0x00000008
.L_17:


//--------------------- .nv.callgraph             --------------------------
	.section	.nv.callgraph,"",@"SHT_CUDA_CALLGRAPH"
	.align	4
	.sectionentsize	8
	.align		4
        /*0000*/ 	.word	0x00000000
	.align		4
        /*0004*/ 	.word	0xffffffff
	.align		4
        /*0008*/ 	.word	0x00000000
	.align		4
        /*000c*/ 	.word	0xfffffffe
	.align		4
        /*0010*/ 	.word	0x00000000
	.align		4
        /*0014*/ 	.word	0xfffffffd
	.align		4
        /*0018*/ 	.word	0x00000000
	.align		4
        /*001c*/ 	.word	0xfffffffc


//--------------------- .text._Z7reduce0PiS_      --------------------------
	.section	.text._Z7reduce0PiS_,"ax",@progbits
	.align	128
        .global         _Z7reduce0PiS_
        .type           _Z7reduce0PiS_,@function
        .size           _Z7reduce0PiS_,(.L_x_3 - _Z7reduce0PiS_)
        .other          _Z7reduce0PiS_,@"STO_CUDA_ENTRY STV_DEFAULT"
_Z7reduce0PiS_:
.text._Z7reduce0PiS_:
[----:B------:R-:W-:Y:S01]  /*0000*/  LDC R1, c[0x0][0x37c] ;  /* 0x0000df00ff017b82 */ /* 0x000fe20000000800 */
[----:B------:R-:W0:Y:S07]  /*0010*/  S2R R7, SR_TID.X ;  /* 0x0000000000077919 */ /* 0x000e2e0000002100 */
[----:B------:R-:W1:Y:S01]  /*0020*/  LDC.64 R2, c[0x0][0x380] ;  /* 0x0000e000ff027b82 */ /* 0x000e620000000a00 */
[----:B------:R-:W0:Y:S01]  /*0030*/  LDCU UR8, c[0x0][0x360] ;  /* 0x00006c00ff0877ac */ /* 0x000e220008000800 */
[----:B------:R-:W0:Y:S01]  /*0040*/  S2R R6, SR_CTAID.X ;  /* 0x0000000000067919 */ /* 0x000e220000002500 */
[----:B------:R-:W2:Y:S01]  /*0050*/  LDCU.64 UR6, c[0x0][0x358] ;  /* 0x00006b00ff0677ac */ /* 0x000ea20008000a00 */
[----:B0-----:R-:W-:-:S04]  /*0060*/  IMAD R5, R6, UR8, R7 ;  /* 0x0000000806057c24 */ /* 0x001fc8000f8e0207 */
[----:B-1----:R-:W-:-:S06]  /*0070*/  IMAD.WIDE.U32 R2, R5, 0x4, R2 ;  /* 0x0000000405027825 */ /* 0x002fcc00078e0002 */
[----:B--2---:R-:W2:Y:S01]  /*0080*/  LDG.E R2, desc[UR6][R2.64] ;  /* 0x0000000602027981 */ /* 0x004ea2000c1e1900 */
[----:B------:R-:W0:Y:S01]  /*0090*/  S2UR UR5, SR_CgaCtaId ;  /* 0x00000000000579c3 */ /* 0x000e220000008800 */
[----:B------:R-:W-:Y:S01]  /*00a0*/  UMOV UR4, 0x400 ;  /* 0x0000040000047882 */ /* 0x000fe20000000000 */
[----:B------:R-:W-:Y:S01]  /*00b0*/  UISETP.GE.U32.AND UP0, UPT, UR8, 0x2, UPT ;  /* 0x000000020800788c */ /* 0x000fe2000bf06070 */
[----:B------:R-:W-:Y:S01]  /*00c0*/  ISETP.NE.AND P0, PT, R7, RZ, PT ;  /* 0x000000ff0700720c */ /* 0x000fe20003f05270 */
[----:B0-----:R-:W-:-:S06]  /*00d0*/  ULEA UR4, UR5, UR4, 0x18 ;  /* 0x0000000405047291 */ /* 0x001fcc000f8ec0ff */
[----:B------:R-:W-:-:S05]  /*00e0*/  LEA R5, R7, UR4, 0x2 ;  /* 0x0000000407057c11 */ /* 0x000fca000f8e10ff */
[----:B--2---:R0:W-:Y:S01]  /*00f0*/  STS [R5], R2 ;  /* 0x0000000205007388 */ /* 0x0041e20000000800 */
[----:B------:R-:W-:Y:S06]  /*0100*/  BAR.SYNC.DEFER_BLOCKING 0x0 ;  /* 0x0000000000007b1d */ /* 0x000fec0000010000 */
[----:B------:R-:W-:Y:S05]  /*0110*/  BRA.U !UP0, `(.L_x_0) ;  /* 0x0000000108347547 */ /* 0x000fea000b800000 */
[----:B------:R-:W-:-:S07]  /*0120*/  IMAD.MOV.U32 R0, RZ, RZ, 0x1 ;  /* 0x00000001ff007424 */ /* 0x000fce00078e00ff */
.L_x_1:
[----:B------:R-:W-:-:S05]  /*0130*/  IMAD.SHL.U32 R8, R0, 0x2, RZ ;  /* 0x0000000200087824 */ /* 0x000fca00078e00ff */
[----:B0-----:R-:W-:-:S04]  /*0140*/  IADD3 R2, PT, PT, R8, -0x1, RZ ;  /* 0xffffffff08027810 */ /* 0x001fc80007ffe0ff */
[----:B------:R-:W-:-:S13]  /*0150*/  LOP3.LUT P1, RZ, R2, R7, RZ, 0xc0, !PT ;  /* 0x0000000702ff7212 */ /* 0x000fda000782c0ff */
[----:B------:R-:W-:Y:S01]  /*0160*/  @!P1 IMAD R2, R0, 0x4, R5 ;  /* 0x0000000400029824 */ /* 0x000fe200078e0205 */
[----:B------:R-:W-:Y:S01]  /*0170*/  @!P1 LDS R3, [R5] ;  /* 0x0000000005039984 */ /* 0x000fe20000000800 */
[----:B------:R-:W-:-:S04]  /*0180*/  MOV R0, R8 ;  /* 0x0000000800007202 */ /* 0x000fc80000000f00 */
[----:B------:R-:W0:Y:S02]  /*0190*/  @!P1 LDS R2, [R2] ;  /* 0x0000000002029984 */ /* 0x000e240000000800 */
[----:B0-----:R-:W-:-:S05]  /*01a0*/  @!P1 IADD3 R4, PT, PT, R2, R3, RZ ;  /* 0x0000000302049210 */ /* 0x001fca0007ffe0ff */
[----:B------:R1:W-:Y:S01]  /*01b0*/  @!P1 STS [R5], R4 ;  /* 0x0000000405009388 */ /* 0x0003e20000000800 */
[----:B------:R-:W-:Y:S01]  /*01c0*/  BAR.SYNC.DEFER_BLOCKING 0x0 ;  /* 0x0000000000007b1d */ /* 0x000fe20000010000 */
[----:B------:R-:W-:-:S13]  /*01d0*/  ISETP.GE.U32.AND P1, PT, R8, UR8, PT ;  /* 0x0000000808007c0c */ /* 0x000fda000bf26070 */
[----:B-1----:R-:W-:Y:S05]  /*01e0*/  @!P1 BRA `(.L_x_1) ;  /* 0xfffffffc00d09947 */ /* 0x002fea000383ffff */
.L_x_0:
[----:B------:R-:W-:Y:S05]  /*01f0*/  @P0 EXIT ;  /* 0x000000000000094d */ /* 0x000fea0003800000 */
[----:B------:R-:W1:Y:S01]  /*0200*/  S2UR UR5, SR_CgaCtaId ;  /* 0x00000000000579c3 */ /* 0x000e620000008800 */
[----:B------:R-:W-:-:S07]  /*0210*/  UMOV UR4, 0x400 ;  /* 0x0000040000047882 */ /* 0x000fce0000000000 */
[----:B0-----:R-:W0:Y:S01]  /*0220*/  LDC.64 R2, c[0x0][0x388] ;  /* 0x0000e200ff027b82 */ /* 0x001e220000000a00 */
[----:B-1----:R-:W-:Y:S01]  /*0230*/  ULEA UR4, UR5, UR4, 0x18 ;  /* 0x0000000405047291 */ /* 0x002fe2000f8ec0ff */
[----:B0-----:R-:W-:-:S08]  /*0240*/  IMAD.WIDE.U32 R2, R6, 0x4, R2 ;  /* 0x0000000406027825 */ /* 0x001fd000078e0002 */
[----:B------:R-:W0:Y:S04]  /*0250*/  LDS R5, [UR4] ;  /* 0x00000004ff057984 */ /* 0x000e280008000800 */
[----:B0-----:R-:W-:Y:S01]  /*0260*/  STG.E desc[UR6][R2.64], R5 ;  /* 0x0000000502007986 */ /* 0x001fe2000c101906 */
[----:B------:R-:W-:Y:S05]  /*0270*/  EXIT ;  /* 0x000000000000794d */ /* 0x000fea0003800000 */
.L_x_2:
[----:B------:R-:W-:-:S00]  /*0280*/  BRA `(.L_x_2) ;  /* 0xfffffffc00fc7947 */ /* 0x000fc0000383ffff */
[----:B------:R-:W-:-:S00]  /*0290*/  NOP ;  /* 0x0000000000007918 */ /* 0x000fc00000000000 */
        /* <DEDUP_REMOVED lines=14> */
.L_x_3:


//--------------------- .nv.shared._Z7reduce0PiS_ --------------------------
	.section	.nv.shared._Z7reduce0PiS_,"aw",@nobits
	.sectionflags	@""
	.align	16
	.zero		1024


//--------------------- .nv.shared.reserved.0     --------------------------
	.section	.nv.shared.reserved.0,"aw",@nobits
	.weak		__nv_reservedSMEM_offset_0_alias
	.size		__nv_reservedSMEM_offset_0_alias, 0, 64
	.other		__nv_reservedSMEM_offset_0_alias,@"STO_CUDA_RESERVED_SHARED STV_DEFAULT"
__nv_reservedSMEM_offset_0_alias:
	.zero		0
	.zero		64


//--------------------- .nv.constant0._Z7reduce0PiS_ --------------------------
	.section	.nv.constant0._Z7reduce0PiS_,"a",@progbits
	.sectionflags	@""
	.align	4
.nv.constant0._Z7reduce0PiS_:
	.zero		912


//--------------------- SYMBOLS --------------------------

	.type		.nv.reservedSmem.offset0,@object
	.size		.nv.reservedSmem.offset0,0x4
	.type		.nv.reservedSmem.cap,@object
	.size		.nv.reservedSmem.cap,0x4
